//
// Generated by NVIDIA NVVM Compiler
//
// Compiler Build ID: CL-36424714
// Cuda compilation tools, release 13.0, V13.0.88
// Based on NVVM 20.0.0
//

.version 9.0
.target sm_100
.address_size 64

	// .globl	_Z9addKernelPKfPfm

.visible .entry _Z9addKernelPKfPfm(
	.param .u64 .ptr .align 1 _Z9addKernelPKfPfm_param_0,
	.param .u64 .ptr .align 1 _Z9addKernelPKfPfm_param_1,
	.param .u64 _Z9addKernelPKfPfm_param_2
)
{
	.reg .pred 	%p<2>;
	.reg .b32 	%r<5>;
	.reg .b32 	%f<4>;
	.reg .b64 	%rd<10>;

	ld.param.u64 	%rd2, [_Z9addKernelPKfPfm_param_0];
	ld.param.u64 	%rd3, [_Z9addKernelPKfPfm_param_1];
	ld.param.u64 	%rd4, [_Z9addKernelPKfPfm_param_2];
	mov.u32 	%r1, %ctaid.x;
	mov.u32 	%r2, %ntid.x;
	mov.u32 	%r3, %tid.x;
	mad.lo.s32 	%r4, %r1, %r2, %r3;
	cvt.u64.u32 	%rd1, %r4;
	setp.le.u64 	%p1, %rd4, %rd1;
	@%p1 bra 	$L__BB0_2;
	cvta.to.global.u64 	%rd5, %rd2;
	cvta.to.global.u64 	%rd6, %rd3;
	shl.b64 	%rd7, %rd1, 2;
	add.s64 	%rd8, %rd5, %rd7;
	ld.global.f32 	%f1, [%rd8];
	add.s64 	%rd9, %rd6, %rd7;
	ld.global.f32 	%f2, [%rd9];
	add.f32 	%f3, %f1, %f2;
	st.global.f32 	[%rd9], %f3;
$L__BB0_2:
	ret;

}


// ===== COMPILED SASS (sm_100) =====

	.target	sm_100

	.elftype	@"ET_EXEC"


//--------------------- .note.nv.tkinfo           --------------------------
	.section	.note.nv.tkinfo,"",@"SHT_NOTE"
	.sectionflags	@"SHF_NOTE_NV_TKINFO"
	.tkinfo
        /*0018*/ 	.word	0x00000002
        /*0030*/ 	.string	""
        /*0030*/ 	.string	"ptxas"
        /*0030*/ 	.string	"Cuda compilation tools, release 13.0, V13.0.88"
        /*0030*/ 	.string	"Build cuda_13.0.r13.0/compiler.36424714_0"
        /*0030*/ 	.string	"-arch sm_100 -m 64 "



//--------------------- .note.nv.cuinfo           --------------------------
	.section	.note.nv.cuinfo,"",@"SHT_NOTE"
	.sectionflags	@"SHF_NOTE_NV_CUINFO"
        /*0018*/ 	.short	0x0002
        /*001a*/ 	.short	0x0064
        /*001c*/ 	.short	0x0082
	.zero		2


//--------------------- .nv.info                  --------------------------
	.section	.nv.info,"",@"SHT_CUDA_INFO"
	.align	4


	//----- nvinfo : EIATTR_REGCOUNT
	.align		4
        /*0000*/ 	.byte	0x04, 0x2f
        /*0002*/ 	.short	(.L_1 - .L_0)
	.align		4
.L_0:
        /*0004*/ 	.word	index@(_Z9addKernelPKfPfm)
        /*0008*/ 	.word	0x0000000a


	//----- nvinfo : EIATTR_FRAME_SIZE
	.align		4
.L_1:
        /*000c*/ 	.byte	0x04, 0x11
        /*000e*/ 	.short	(.L_3 - .L_2)
	.align		4
.L_2:
        /*0010*/ 	.word	index@(_Z9addKernelPKfPfm)
        /*0014*/ 	.word	0x00000000


	//----- nvinfo : EIATTR_MIN_STACK_SIZE
	.align		4
.L_3:
        /*0018*/ 	.byte	0x04, 0x12
        /*001a*/ 	.short	(.L_5 - .L_4)
	.align		4
.L_4:
        /*001c*/ 	.word	index@(_Z9addKernelPKfPfm)
        /*0020*/ 	.word	0x00000000
.L_5:


//--------------------- .nv.compat                --------------------------
	.section	.nv.compat,"",@"SHT_CUDA_COMPAT_INFO"
	.align	4
        /*0000*/ 	.byte	0x02, 0x09, 0x00, 0x00, 0x02, 0x02, 0x01, 0x00, 0x02, 0x05, 0x05, 0x00, 0x03, 0x07, 0x01, 0x01
        /*0010*/ 	.byte	0x02, 0x03, 0x00, 0x00, 0x02, 0x06, 0x01, 0x00, 0x04, 0x0b, 0x08, 0x00, 0x09, 0x00, 0x00, 0x00
        /*0020*/ 	.byte	0x00, 0x00, 0x00, 0x00


//--------------------- .nv.info._Z9addKernelPKfPfm --------------------------
	.section	.nv.info._Z9addKernelPKfPfm,"",@"SHT_CUDA_INFO"
	.sectionflags	@""
	.align	4


	//----- nvinfo : EIATTR_CUDA_API_VERSION
	.align		4
        /*0000*/ 	.byte	0x04, 0x37
        /*0002*/ 	.short	(.L_7 - .L_6)
.L_6:
        /*0004*/ 	.word	0x00000082


	//----- nvinfo : EIATTR_KPARAM_INFO
	.align		4
.L_7:
        /*0008*/ 	.byte	0x04, 0x17
        /*000a*/ 	.short	(.L_9 - .L_8)
.L_8:
        /*000c*/ 	.word	0x00000000
        /*0010*/ 	.short	0x0002
        /*0012*/ 	.short	0x0010
        /*0014*/ 	.byte	0x00, 0xf0, 0x21, 0x00


	//----- nvinfo : EIATTR_KPARAM_INFO
	.align		4
.L_9:
        /*0018*/ 	.byte	0x04, 0x17
        /*001a*/ 	.short	(.L_11 - .L_10)
.L_10:
        /*001c*/ 	.word	0x00000000
        /*0020*/ 	.short	0x0001
        /*0022*/ 	.short	0x0008
        /*0024*/ 	.byte	0x00, 0xf5, 0x21, 0x00


	//----- nvinfo : EIATTR_KPARAM_INFO
	.align		4
.L_11:
        /*0028*/ 	.byte	0x04, 0x17
        /*002a*/ 	.short	(.L_13 - .L_12)
.L_12:
        /*002c*/ 	.word	0x00000000
        /*0030*/ 	.short	0x0000
        /*0032*/ 	.short	0x0000
        /*0034*/ 	.byte	0x00, 0xf5, 0x21, 0x00


	//----- nvinfo : EIATTR_SPARSE_MMA_MASK
	.align		4
.L_13:
        /*0038*/ 	.byte	0x03, 0x50
        /*003a*/ 	.short	0x0000


	//----- nvinfo : EIATTR_MAXREG_COUNT
	.align		4
        /*003c*/ 	.byte	0x03, 0x1b
        /*003e*/ 	.short	0x00ff


	//----- nvinfo : EIATTR_MERCURY_ISA_VERSION
	.align		4
        /*0040*/ 	.byte	0x03, 0x5f
        /*0042*/ 	.short	0x0101


	//----- nvinfo : EIATTR_VRC_CTA_INIT_COUNT
	.align		4
        /*0044*/ 	.byte	0x02, 0x4a
	.zero		1
	.zero		1


	//----- nvinfo : EIATTR_EXIT_INSTR_OFFSETS
	.align		4
        /*0048*/ 	.byte	0x04, 0x1c
        /*004a*/ 	.short	(.L_15 - .L_14)


	//   ....[0]....
.L_14:
        /*004c*/ 	.word	0x00000080


	//   ....[1]....
        /*0050*/ 	.word	0x00000150


	//----- nvinfo : EIATTR_CBANK_PARAM_SIZE
	.align		4
.L_15:
        /*0054*/ 	.byte	0x03, 0x19
        /*0056*/ 	.short	0x0018


	//----- nvinfo : EIATTR_PARAM_CBANK
	.align		4
        /*0058*/ 	.byte	0x04, 0x0a
        /*005a*/ 	.short	(.L_17 - .L_16)
	.align		4
.L_16:
        /*005c*/ 	.word	index@(.nv.constant0._Z9addKernelPKfPfm)
        /*0060*/ 	.short	0x0380
        /*0062*/ 	.short	0x0018


	//----- nvinfo : EIATTR_SW_WAR
	.align		4
.L_17:
        /*0064*/ 	.byte	0x04, 0x36
        /*0066*/ 	.short	(.L_19 - .L_18)
.L_18:
        /*0068*/ 	.word	0x00000008
.L_19:


//--------------------- .nv.callgraph             --------------------------
	.section	.nv.callgraph,"",@"SHT_CUDA_CALLGRAPH"
	.align	4
	.sectionentsize	8
	.align		4
        /*0000*/ 	.word	0x00000000
	.align		4
        /*0004*/ 	.word	0xffffffff
	.align		4
        /*0008*/ 	.word	0x00000000
	.align		4
        /*000c*/ 	.word	0xfffffffe
	.align		4
        /*0010*/ 	.word	0x00000000
	.align		4
        /*0014*/ 	.word	0xfffffffd
	.align		4
        /*0018*/ 	.word	0x00000000
	.align		4
        /*001c*/ 	.word	0xfffffffc


//--------------------- .text._Z9addKernelPKfPfm  --------------------------
	.section	.text._Z9addKernelPKfPfm,"ax",@progbits
	.align	128
        .global         _Z9addKernelPKfPfm
        .type           _Z9addKernelPKfPfm,@function
        .size           _Z9addKernelPKfPfm,(.L_x_1 - _Z9addKernelPKfPfm)
        .other          _Z9addKernelPKfPfm,@"STO_CUDA_ENTRY STV_DEFAULT"
_Z9addKernelPKfPfm:
.text._Z9addKernelPKfPfm:
[----:B------:R-:W-:Y:S01]  /*0000*/  LDC R1, c[0x0][0x37c] ;  /* 0x0000df00ff017b82 */ /* 0x000fe20000000800 */
[----:B------:R-:W0:Y:S07]  /*0010*/  S2R R3, SR_TID.X ;  /* 0x0000000000037919 */ /* 0x000e2e0000002100 */
[----:B------:R-:W0:Y:S01]  /*0020*/  S2UR UR4, SR_CTAID.X ;  /* 0x00000000000479c3 */ /* 0x000e220000002500 */
[----:B------:R-:W1:Y:S07]  /*0030*/  LDCU.64 UR6, c[0x0][0x390] ;  /* 0x00007200ff0677ac */ /* 0x000e6e0008000a00 */
[----:B------:R-:W0:Y:S02]  /*0040*/  LDC R0, c[0x0][0x360] ;  /* 0x0000d800ff007b82 */ /* 0x000e240000000800 */
[----:B0-----:R-:W-:-:S05]  /*0050*/  IMAD R0, R0, UR4, R3 ;  /* 0x0000000400007c24 */ /* 0x001fca000f8e0203 */
[----:B-1----:R-:W-:-:S04]  /*0060*/  ISETP.GE.U32.AND P0, PT, R0, UR6, PT ;  /* 0x0000000600007c0c */ /* 0x002fc8000bf06070 */
[----:B------:R-:W-:-:S13]  /*0070*/  ISETP.GE.U32.AND.EX P0, PT, RZ, UR7, PT, P0 ;  /* 0x00000007ff007c0c */ /* 0x000fda000bf06100 */
[----:B------:R-:W-:Y:S05]  /*0080*/  @P0 EXIT ;  /* 0x000000000000094d */ /* 0x000fea0003800000 */
[----:B------:R-:W0:Y:S01]  /*0090*/  LDCU.128 UR8, c[0x0][0x380] ;  /* 0x00007000ff0877ac */ /* 0x000e220008000c00 */
[----:B------:R-:W-:Y:S01]  /*00a0*/  IMAD.SHL.U32 R2, R0, 0x4, RZ ;  /* 0x0000000400027824 */ /* 0x000fe200078e00ff */
[----:B------:R-:W-:Y:S01]  /*00b0*/  SHF.R.U32.HI R0, RZ, 0x1e, R0 ;  /* 0x0000001eff007819 */ /* 0x000fe20000011600 */
[----:B------:R-:W1:Y:S03]  /*00c0*/  LDCU.64 UR4, c[0x0][0x358] ;  /* 0x00006b00ff0477ac */ /* 0x000e660008000a00 */
[C---:B0-----:R-:W-:Y:S02]  /*00d0*/  IADD3 R4, P0, PT, R2.reuse, UR8, RZ ;  /* 0x0000000802047c10 */ /* 0x041fe4000ff1e0ff */
[----:B------:R-:W-:Y:S02]  /*00e0*/  IADD3 R2, P1, PT, R2, UR10, RZ ;  /* 0x0000000a02027c10 */ /* 0x000fe4000ff3e0ff */
[----:B------:R-:W-:-:S02]  /*00f0*/  IADD3.X R5, PT, PT, R0, UR9, RZ, P0, !PT ;  /* 0x0000000900057c10 */ /* 0x000fc400087fe4ff */
[----:B------:R-:W-:-:S03]  /*0100*/  IADD3.X R3, PT, PT, R0, UR11, RZ, P1, !PT ;  /* 0x0000000b00037c10 */ /* 0x000fc60008ffe4ff */
[----:B-1----:R-:W2:Y:S04]  /*0110*/  LDG.E R4, desc[UR4][R4.64] ;  /* 0x0000000404047981 */ /* 0x002ea8000c1e1900 */
[----:B------:R-:W2:Y:S02]  /*0120*/  LDG.E R7, desc[UR4][R2.64] ;  /* 0x0000000402077981 */ /* 0x000ea4000c1e1900 */
[----:B--2---:R-:W-:-:S05]  /*0130*/  FADD R7, R4, R7 ;  /* 0x0000000704077221 */ /* 0x004fca0000000000 */
[----:B------:R-:W-:Y:S01]  /*0140*/  STG.E desc[UR4][R2.64], R7 ;  /* 0x0000000702007986 */ /* 0x000fe2000c101904 */
[----:B------:R-:W-:Y:S05]  /*0150*/  EXIT ;  /* 0x000000000000794d */ /* 0x000fea0003800000 */
.L_x_0:
[----:B------:R-:W-:-:S00]  /*0160*/  BRA `(.L_x_0) ;  /* 0xfffffffc00fc7947 */ /* 0x000fc0000383ffff */
[----:B------:R-:W-:-:S00]  /*0170*/  NOP ;  /* 0x0000000000007918 */ /* 0x000fc00000000000 */
        /* <DEDUP_REMOVED lines=8> */
.L_x_1:


//--------------------- .nv.shared.reserved.0     --------------------------
	.section	.nv.shared.reserved.0,"aw",@nobits
	.weak		__nv_reservedSMEM_offset_0_alias
	.size		__nv_reservedSMEM_offset_0_alias, 0, 64
	.other		__nv_reservedSMEM_offset_0_alias,@"STO_CUDA_RESERVED_SHARED STV_DEFAULT"
__nv_reservedSMEM_offset_0_alias:
	.zero		0
	.zero		64


//--------------------- .nv.constant0._Z9addKernelPKfPfm --------------------------
	.section	.nv.constant0._Z9addKernelPKfPfm,"a",@progbits
	.sectionflags	@""
	.align	4
.nv.constant0._Z9addKernelPKfPfm:
	.zero		920


//--------------------- SYMBOLS --------------------------

	.type		.nv.reservedSmem.offset0,@object
	.size		.nv.reservedSmem.offset0,0x4
